//
// Generated by NVIDIA NVVM Compiler
//
// Compiler Build ID: CL-36424714
// Cuda compilation tools, release 13.0, V13.0.88
// Based on NVVM 20.0.0
//

.version 9.0
.target sm_100
.address_size 64

	// .globl	_Z8AdditionPiS_S_

.visible .entry _Z8AdditionPiS_S_(
	.param .u64 .ptr .align 1 _Z8AdditionPiS_S__param_0,
	.param .u64 .ptr .align 1 _Z8AdditionPiS_S__param_1,
	.param .u64 .ptr .align 1 _Z8AdditionPiS_S__param_2
)
{
	.reg .b32 	%r<4>;
	.reg .b64 	%rd<7>;

	ld.param.u64 	%rd1, [_Z8AdditionPiS_S__param_0];
	ld.param.u64 	%rd2, [_Z8AdditionPiS_S__param_1];
	ld.param.u64 	%rd3, [_Z8AdditionPiS_S__param_2];
	cvta.to.global.u64 	%rd4, %rd3;
	cvta.to.global.u64 	%rd5, %rd2;
	cvta.to.global.u64 	%rd6, %rd1;
	ld.global.u32 	%r1, [%rd6];
	ld.global.u32 	%r2, [%rd5];
	add.s32 	%r3, %r2, %r1;
	st.global.u32 	[%rd4], %r3;
	ret;

}


// ===== COMPILED SASS (sm_100) =====

	.target	sm_100

	.elftype	@"ET_EXEC"


//--------------------- .note.nv.tkinfo           --------------------------
	.section	.note.nv.tkinfo,"",@"SHT_NOTE"
	.sectionflags	@"SHF_NOTE_NV_TKINFO"
	.tkinfo
        /*0018*/ 	.word	0x00000002
        /*0030*/ 	.string	""
        /*0030*/ 	.string	"ptxas"
        /*0030*/ 	.string	"Cuda compilation tools, release 13.0, V13.0.88"
        /*0030*/ 	.string	"Build cuda_13.0.r13.0/compiler.36424714_0"
        /*0030*/ 	.string	"-arch sm_100 -m 64 "



//--------------------- .note.nv.cuinfo           --------------------------
	.section	.note.nv.cuinfo,"",@"SHT_NOTE"
	.sectionflags	@"SHF_NOTE_NV_CUINFO"
        /*0018*/ 	.short	0x0002
        /*001a*/ 	.short	0x0064
        /*001c*/ 	.short	0x0082
	.zero		2


//--------------------- .nv.info                  --------------------------
	.section	.nv.info,"",@"SHT_CUDA_INFO"
	.align	4


	//----- nvinfo : EIATTR_REGCOUNT
	.align		4
        /*0000*/ 	.byte	0x04, 0x2f
        /*0002*/ 	.short	(.L_1 - .L_0)
	.align		4
.L_0:
        /*0004*/ 	.word	index@(_Z8AdditionPiS_S_)
        /*0008*/ 	.word	0x0000000c


	//----- nvinfo : EIATTR_FRAME_SIZE
	.align		4
.L_1:
        /*000c*/ 	.byte	0x04, 0x11
        /*000e*/ 	.short	(.L_3 - .L_2)
	.align		4
.L_2:
        /*0010*/ 	.word	index@(_Z8AdditionPiS_S_)
        /*0014*/ 	.word	0x00000000


	//----- nvinfo : EIATTR_MIN_STACK_SIZE
	.align		4
.L_3:
        /*0018*/ 	.byte	0x04, 0x12
        /*001a*/ 	.short	(.L_5 - .L_4)
	.align		4
.L_4:
        /*001c*/ 	.word	index@(_Z8AdditionPiS_S_)
        /*0020*/ 	.word	0x00000000
.L_5:


//--------------------- .nv.compat                --------------------------
	.section	.nv.compat,"",@"SHT_CUDA_COMPAT_INFO"
	.align	4
        /*0000*/ 	.byte	0x02, 0x09, 0x00, 0x00, 0x02, 0x02, 0x01, 0x00, 0x02, 0x05, 0x05, 0x00, 0x03, 0x07, 0x01, 0x01
        /*0010*/ 	.byte	0x02, 0x03, 0x00, 0x00, 0x02, 0x06, 0x01, 0x00, 0x04, 0x0b, 0x08, 0x00, 0x09, 0x00, 0x00, 0x00
        /*0020*/ 	.byte	0x00, 0x00, 0x00, 0x00


//--------------------- .nv.info._Z8AdditionPiS_S_ --------------------------
	.section	.nv.info._Z8AdditionPiS_S_,"",@"SHT_CUDA_INFO"
	.sectionflags	@""
	.align	4


	//----- nvinfo : EIATTR_CUDA_API_VERSION
	.align		4
        /*0000*/ 	.byte	0x04, 0x37
        /*0002*/ 	.short	(.L_7 - .L_6)
.L_6:
        /*0004*/ 	.word	0x00000082


	//----- nvinfo : EIATTR_KPARAM_INFO
	.align		4
.L_7:
        /*0008*/ 	.byte	0x04, 0x17
        /*000a*/ 	.short	(.L_9 - .L_8)
.L_8:
        /*000c*/ 	.word	0x00000000
        /*0010*/ 	.short	0x0002
        /*0012*/ 	.short	0x0010
        /*0014*/ 	.byte	0x00, 0xf5, 0x21, 0x00


	//----- nvinfo : EIATTR_KPARAM_INFO
	.align		4
.L_9:
        /*0018*/ 	.byte	0x04, 0x17
        /*001a*/ 	.short	(.L_11 - .L_10)
.L_10:
        /*001c*/ 	.word	0x00000000
        /*0020*/ 	.short	0x0001
        /*0022*/ 	.short	0x0008
        /*0024*/ 	.byte	0x00, 0xf5, 0x21, 0x00


	//----- nvinfo : EIATTR_KPARAM_INFO
	.align		4
.L_11:
        /*0028*/ 	.byte	0x04, 0x17
        /*002a*/ 	.short	(.L_13 - .L_12)
.L_12:
        /*002c*/ 	.word	0x00000000
        /*0030*/ 	.short	0x0000
        /*0032*/ 	.short	0x0000
        /*0034*/ 	.byte	0x00, 0xf5, 0x21, 0x00


	//----- nvinfo : EIATTR_SPARSE_MMA_MASK
	.align		4
.L_13:
        /*0038*/ 	.byte	0x03, 0x50
        /*003a*/ 	.short	0x0000


	//----- nvinfo : EIATTR_MAXREG_COUNT
	.align		4
        /*003c*/ 	.byte	0x03, 0x1b
        /*003e*/ 	.short	0x00ff


	//----- nvinfo : EIATTR_MERCURY_ISA_VERSION
	.align		4
        /*0040*/ 	.byte	0x03, 0x5f
        /*0042*/ 	.short	0x0101


	//----- nvinfo : EIATTR_VRC_CTA_INIT_COUNT
	.align		4
        /*0044*/ 	.byte	0x02, 0x4a
	.zero		1
	.zero		1


	//----- nvinfo : EIATTR_EXIT_INSTR_OFFSETS
	.align		4
        /*0048*/ 	.byte	0x04, 0x1c
        /*004a*/ 	.short	(.L_15 - .L_14)


	//   ....[0]....
.L_14:
        /*004c*/ 	.word	0x00000090


	//----- nvinfo : EIATTR_CBANK_PARAM_SIZE
	.align		4
.L_15:
        /*0050*/ 	.byte	0x03, 0x19
        /*0052*/ 	.short	0x0018


	//----- nvinfo : EIATTR_PARAM_CBANK
	.align		4
        /*0054*/ 	.byte	0x04, 0x0a
        /*0056*/ 	.short	(.L_17 - .L_16)
	.align		4
.L_16:
        /*0058*/ 	.word	index@(.nv.constant0._Z8AdditionPiS_S_)
        /*005c*/ 	.short	0x0380
        /*005e*/ 	.short	0x0018


	//----- nvinfo : EIATTR_SW_WAR
	.align		4
.L_17:
        /*0060*/ 	.byte	0x04, 0x36
        /*0062*/ 	.short	(.L_19 - .L_18)
.L_18:
        /*0064*/ 	.word	0x00000008
.L_19:


//--------------------- .nv.callgraph             --------------------------
	.section	.nv.callgraph,"",@"SHT_CUDA_CALLGRAPH"
	.align	4
	.sectionentsize	8
	.align		4
        /*0000*/ 	.word	0x00000000
	.align		4
        /*0004*/ 	.word	0xffffffff
	.align		4
        /*0008*/ 	.word	0x00000000
	.align		4
        /*000c*/ 	.word	0xfffffffe
	.align		4
        /*0010*/ 	.word	0x00000000
	.align		4
        /*0014*/ 	.word	0xfffffffd
	.align		4
        /*0018*/ 	.word	0x00000000
	.align		4
        /*001c*/ 	.word	0xfffffffc


//--------------------- .text._Z8AdditionPiS_S_   --------------------------
	.section	.text._Z8AdditionPiS_S_,"ax",@progbits
	.align	128
        .global         _Z8AdditionPiS_S_
        .type           _Z8AdditionPiS_S_,@function
        .size           _Z8AdditionPiS_S_,(.L_x_1 - _Z8AdditionPiS_S_)
        .other          _Z8AdditionPiS_S_,@"STO_CUDA_ENTRY STV_DEFAULT"
_Z8AdditionPiS_S_:
.text._Z8AdditionPiS_S_:
[----:B------:R-:W-:Y:S08]  /*0000*/  LDC R1, c[0x0][0x37c] ;  /* 0x0000df00ff017b82 */ /* 0x000ff00000000800 */
[----:B------:R-:W0:Y:S01]  /*0010*/  LDC.64 R2, c[0x0][0x380] ;  /* 0x0000e000ff027b82 */ /* 0x000e220000000a00 */
[----:B------:R-:W0:Y:S07]  /*0020*/  LDCU.64 UR4, c[0x0][0x358] ;  /* 0x00006b00ff0477ac */ /* 0x000e2e0008000a00 */
[----:B------:R-:W1:Y:S01]  /*0030*/  LDC.64 R4, c[0x0][0x388] ;  /* 0x0000e200ff047b82 */ /* 0x000e620000000a00 */
[----:B0-----:R-:W2:Y:S04]  /*0040*/  LDG.E R2, desc[UR4][R2.64] ;  /* 0x0000000402027981 */ /* 0x001ea8000c1e1900 */
[----:B-1----:R-:W2:Y:S03]  /*0050*/  LDG.E R5, desc[UR4][R4.64] ;  /* 0x0000000404057981 */ /* 0x002ea6000c1e1900 */
[----:B------:R-:W0:Y:S01]  /*0060*/  LDC.64 R6, c[0x0][0x390] ;  /* 0x0000e400ff067b82 */ /* 0x000e220000000a00 */
[----:B--2---:R-:W-:-:S05]  /*0070*/  IADD3 R9, PT, PT, R2, R5, RZ ;  /* 0x0000000502097210 */ /* 0x004fca0007ffe0ff */
[----:B0-----:R-:W-:Y:S01]  /*0080*/  STG.E desc[UR4][R6.64], R9 ;  /* 0x0000000906007986 */ /* 0x001fe2000c101904 */
[----:B------:R-:W-:Y:S05]  /*0090*/  EXIT ;  /* 0x000000000000794d */ /* 0x000fea0003800000 */
.L_x_0:
[----:B------:R-:W-:-:S00]  /*00a0*/  BRA `(.L_x_0) ;  /* 0xfffffffc00fc7947 */ /* 0x000fc0000383ffff */
[----:B------:R-:W-:-:S00]  /*00b0*/  NOP ;  /* 0x0000000000007918 */ /* 0x000fc00000000000 */
        /* <DEDUP_REMOVED lines=12> */
.L_x_1:


//--------------------- .nv.shared.reserved.0     --------------------------
	.section	.nv.shared.reserved.0,"aw",@nobits
	.weak		__nv_reservedSMEM_offset_0_alias
	.size		__nv_reservedSMEM_offset_0_alias, 0, 64
	.other		__nv_reservedSMEM_offset_0_alias,@"STO_CUDA_RESERVED_SHARED STV_DEFAULT"
__nv_reservedSMEM_offset_0_alias:
	.zero		0
	.zero		64


//--------------------- .nv.constant0._Z8AdditionPiS_S_ --------------------------
	.section	.nv.constant0._Z8AdditionPiS_S_,"a",@progbits
	.sectionflags	@""
	.align	4
.nv.constant0._Z8AdditionPiS_S_:
	.zero		920


//--------------------- SYMBOLS --------------------------

	.type		.nv.reservedSmem.offset0,@object
	.size		.nv.reservedSmem.offset0,0x4
